//
// Generated by NVIDIA NVVM Compiler
//
// Compiler Build ID: CL-36424714
// Cuda compilation tools, release 13.0, V13.0.88
// Based on NVVM 20.0.0
//

.version 9.0
.target sm_100
.address_size 64

	// .globl	_Z6deblurPcS_ii
.const .align 4 .b8 deblur_mask[100] = {255, 255, 255, 255, 252, 255, 255, 255, 250, 255, 255, 255, 252, 255, 255, 255, 255, 255, 255, 255, 252, 255, 255, 255, 240, 255, 255, 255, 232, 255, 255, 255, 240, 255, 255, 255, 252, 255, 255, 255, 250, 255, 255, 255, 232, 255, 255, 255, 220, 1, 0, 0, 232, 255, 255, 255, 250, 255, 255, 255, 252, 255, 255, 255, 240, 255, 255, 255, 232, 255, 255, 255, 240, 255, 255, 255, 252, 255, 255, 255, 255, 255, 255, 255, 252, 255, 255, 255, 250, 255, 255, 255, 252, 255, 255, 255, 255, 255, 255, 255};

.visible .entry _Z6deblurPcS_ii(
	.param .u64 .ptr .align 1 _Z6deblurPcS_ii_param_0,
	.param .u64 .ptr .align 1 _Z6deblurPcS_ii_param_1,
	.param .u32 _Z6deblurPcS_ii_param_2,
	.param .u32 _Z6deblurPcS_ii_param_3
)
{
	.reg .pred 	%p<9>;
	.reg .b32 	%r<91>;
	.reg .b64 	%rd<12>;

	ld.param.u64 	%rd2, [_Z6deblurPcS_ii_param_0];
	ld.param.u64 	%rd3, [_Z6deblurPcS_ii_param_1];
	ld.param.u32 	%r18, [_Z6deblurPcS_ii_param_2];
	ld.param.u32 	%r20, [_Z6deblurPcS_ii_param_3];
	mov.u32 	%r21, %ntid.x;
	mov.u32 	%r22, %ctaid.x;
	mov.u32 	%r23, %tid.x;
	mad.lo.s32 	%r24, %r21, %r22, %r23;
	mov.u32 	%r25, %ntid.y;
	mov.u32 	%r26, %ctaid.y;
	mov.u32 	%r27, %tid.y;
	mad.lo.s32 	%r28, %r25, %r26, %r27;
	setp.lt.s32 	%p1, %r24, 2;
	add.s32 	%r29, %r20, -2;
	setp.ge.s32 	%p2, %r24, %r29;
	or.pred  	%p3, %p1, %p2;
	setp.lt.u32 	%p4, %r28, 2;
	or.pred  	%p5, %p4, %p3;
	add.s32 	%r30, %r18, -2;
	setp.ge.s32 	%p6, %r28, %r30;
	or.pred  	%p7, %p5, %p6;
	@%p7 bra 	$L__BB0_4;
	add.s32 	%r33, %r28, -2;
	mad.lo.s32 	%r34, %r20, %r33, %r24;
	mul.lo.s32 	%r86, %r34, 3;
	mul.lo.s32 	%r4, %r20, 3;
	cvta.to.global.u64 	%rd1, %rd2;
	mov.b32 	%r87, -2;
	mov.b32 	%r85, 0;
	mov.u64 	%rd5, deblur_mask;
	mov.u32 	%r88, %r85;
	mov.u32 	%r89, %r85;
	mov.u32 	%r90, %r85;
$L__BB0_2:
	mul.wide.s32 	%rd4, %r87, 20;
	add.s64 	%rd6, %rd5, %rd4;
	ld.const.u32 	%r35, [%rd6+40];
	add.s32 	%r36, %r86, -6;
	cvt.s64.s32 	%rd7, %r36;
	add.s64 	%rd8, %rd1, %rd7;
	ld.global.s8 	%r37, [%rd8];
	mad.lo.s32 	%r38, %r35, %r37, %r90;
	ld.global.s8 	%r39, [%rd8+1];
	mad.lo.s32 	%r40, %r35, %r39, %r89;
	ld.global.s8 	%r41, [%rd8+2];
	mad.lo.s32 	%r42, %r35, %r41, %r88;
	ld.const.u32 	%r43, [%rd6+44];
	ld.global.s8 	%r44, [%rd8+3];
	mad.lo.s32 	%r45, %r43, %r44, %r38;
	ld.global.s8 	%r46, [%rd8+4];
	mad.lo.s32 	%r47, %r43, %r46, %r40;
	ld.global.s8 	%r48, [%rd8+5];
	mad.lo.s32 	%r49, %r43, %r48, %r42;
	ld.const.u32 	%r50, [%rd6+48];
	ld.global.s8 	%r51, [%rd8+6];
	mad.lo.s32 	%r52, %r50, %r51, %r45;
	ld.global.s8 	%r53, [%rd8+7];
	mad.lo.s32 	%r54, %r50, %r53, %r47;
	ld.global.s8 	%r55, [%rd8+8];
	mad.lo.s32 	%r56, %r50, %r55, %r49;
	ld.const.u32 	%r57, [%rd6+52];
	ld.global.s8 	%r58, [%rd8+9];
	mad.lo.s32 	%r59, %r57, %r58, %r52;
	ld.global.s8 	%r60, [%rd8+10];
	mad.lo.s32 	%r61, %r57, %r60, %r54;
	ld.global.s8 	%r62, [%rd8+11];
	mad.lo.s32 	%r63, %r57, %r62, %r56;
	ld.const.u32 	%r64, [%rd6+56];
	ld.global.s8 	%r65, [%rd8+12];
	mad.lo.s32 	%r90, %r64, %r65, %r59;
	ld.global.s8 	%r66, [%rd8+13];
	mad.lo.s32 	%r89, %r64, %r66, %r61;
	ld.global.s8 	%r67, [%rd8+14];
	mad.lo.s32 	%r88, %r64, %r67, %r63;
	add.s32 	%r87, %r87, 1;
	add.s32 	%r86, %r86, %r4;
	add.s32 	%r85, %r85, 1;
	setp.ne.s32 	%p8, %r85, 5;
	@%p8 bra 	$L__BB0_2;
	shr.s32 	%r68, %r90, 31;
	shr.u32 	%r69, %r68, 24;
	add.s32 	%r70, %r90, %r69;
	shr.s32 	%r71, %r70, 8;
	shr.s32 	%r72, %r89, 31;
	shr.u32 	%r73, %r72, 24;
	add.s32 	%r74, %r89, %r73;
	shr.s32 	%r75, %r74, 8;
	shr.s32 	%r76, %r88, 31;
	shr.u32 	%r77, %r76, 24;
	add.s32 	%r78, %r88, %r77;
	shr.s32 	%r79, %r78, 8;
	max.s32 	%r80, %r71, 0;
	max.s32 	%r81, %r75, 0;
	max.s32 	%r82, %r79, 0;
	mad.lo.s32 	%r83, %r20, %r28, %r24;
	mul.lo.s32 	%r84, %r83, 3;
	cvt.s64.s32 	%rd9, %r84;
	cvta.to.global.u64 	%rd10, %rd3;
	add.s64 	%rd11, %rd10, %rd9;
	st.global.u8 	[%rd11], %r80;
	st.global.u8 	[%rd11+1], %r81;
	st.global.u8 	[%rd11+2], %r82;
$L__BB0_4:
	ret;

}


// ===== COMPILED SASS (sm_100) =====

	.target	sm_100

	.elftype	@"ET_EXEC"


//--------------------- .note.nv.tkinfo           --------------------------
	.section	.note.nv.tkinfo,"",@"SHT_NOTE"
	.sectionflags	@"SHF_NOTE_NV_TKINFO"
	.tkinfo
        /*0018*/ 	.word	0x00000002
        /*0030*/ 	.string	""
        /*0030*/ 	.string	"ptxas"
        /*0030*/ 	.string	"Cuda compilation tools, release 13.0, V13.0.88"
        /*0030*/ 	.string	"Build cuda_13.0.r13.0/compiler.36424714_0"
        /*0030*/ 	.string	"-arch sm_100 -m 64 "



//--------------------- .note.nv.cuinfo           --------------------------
	.section	.note.nv.cuinfo,"",@"SHT_NOTE"
	.sectionflags	@"SHF_NOTE_NV_CUINFO"
        /*0018*/ 	.short	0x0002
        /*001a*/ 	.short	0x0064
        /*001c*/ 	.short	0x0082
	.zero		2


//--------------------- .nv.info                  --------------------------
	.section	.nv.info,"",@"SHT_CUDA_INFO"
	.align	4


	//----- nvinfo : EIATTR_REGCOUNT
	.align		4
        /*0000*/ 	.byte	0x04, 0x2f
        /*0002*/ 	.short	(.L_2 - .L_1)
	.align		4
.L_1:
        /*0004*/ 	.word	index@(_Z6deblurPcS_ii)
        /*0008*/ 	.word	0x00000020


	//----- nvinfo : EIATTR_FRAME_SIZE
	.align		4
.L_2:
        /*000c*/ 	.byte	0x04, 0x11
        /*000e*/ 	.short	(.L_4 - .L_3)
	.align		4
.L_3:
        /*0010*/ 	.word	index@(_Z6deblurPcS_ii)
        /*0014*/ 	.word	0x00000000


	//----- nvinfo : EIATTR_MIN_STACK_SIZE
	.align		4
.L_4:
        /*0018*/ 	.byte	0x04, 0x12
        /*001a*/ 	.short	(.L_6 - .L_5)
	.align		4
.L_5:
        /*001c*/ 	.word	index@(_Z6deblurPcS_ii)
        /*0020*/ 	.word	0x00000000
.L_6:


//--------------------- .nv.compat                --------------------------
	.section	.nv.compat,"",@"SHT_CUDA_COMPAT_INFO"
	.align	4
        /*0000*/ 	.byte	0x02, 0x09, 0x00, 0x00, 0x02, 0x02, 0x01, 0x00, 0x02, 0x05, 0x05, 0x00, 0x03, 0x07, 0x01, 0x01
        /*0010*/ 	.byte	0x02, 0x03, 0x00, 0x00, 0x02, 0x06, 0x01, 0x00, 0x04, 0x0b, 0x08, 0x00, 0x09, 0x00, 0x00, 0x00
        /*0020*/ 	.byte	0x00, 0x00, 0x00, 0x00


//--------------------- .nv.info._Z6deblurPcS_ii  --------------------------
	.section	.nv.info._Z6deblurPcS_ii,"",@"SHT_CUDA_INFO"
	.sectionflags	@""
	.align	4


	//----- nvinfo : EIATTR_CUDA_API_VERSION
	.align		4
        /*0000*/ 	.byte	0x04, 0x37
        /*0002*/ 	.short	(.L_8 - .L_7)
.L_7:
        /*0004*/ 	.word	0x00000082


	//----- nvinfo : EIATTR_KPARAM_INFO
	.align		4
.L_8:
        /*0008*/ 	.byte	0x04, 0x17
        /*000a*/ 	.short	(.L_10 - .L_9)
.L_9:
        /*000c*/ 	.word	0x00000000
        /*0010*/ 	.short	0x0003
        /*0012*/ 	.short	0x0014
        /*0014*/ 	.byte	0x00, 0xf0, 0x11, 0x00


	//----- nvinfo : EIATTR_KPARAM_INFO
	.align		4
.L_10:
        /*0018*/ 	.byte	0x04, 0x17
        /*001a*/ 	.short	(.L_12 - .L_11)
.L_11:
        /*001c*/ 	.word	0x00000000
        /*0020*/ 	.short	0x0002
        /*0022*/ 	.short	0x0010
        /*0024*/ 	.byte	0x00, 0xf0, 0x11, 0x00


	//----- nvinfo : EIATTR_KPARAM_INFO
	.align		4
.L_12:
        /*0028*/ 	.byte	0x04, 0x17
        /*002a*/ 	.short	(.L_14 - .L_13)
.L_13:
        /*002c*/ 	.word	0x00000000
        /*0030*/ 	.short	0x0001
        /*0032*/ 	.short	0x0008
        /*0034*/ 	.byte	0x00, 0xf5, 0x21, 0x00


	//----- nvinfo : EIATTR_KPARAM_INFO
	.align		4
.L_14:
        /*0038*/ 	.byte	0x04, 0x17
        /*003a*/ 	.short	(.L_16 - .L_15)
.L_15:
        /*003c*/ 	.word	0x00000000
        /*0040*/ 	.short	0x0000
        /*0042*/ 	.short	0x0000
        /*0044*/ 	.byte	0x00, 0xf5, 0x21, 0x00


	//----- nvinfo : EIATTR_SPARSE_MMA_MASK
	.align		4
.L_16:
        /*0048*/ 	.byte	0x03, 0x50
        /*004a*/ 	.short	0x0000


	//----- nvinfo : EIATTR_MAXREG_COUNT
	.align		4
        /*004c*/ 	.byte	0x03, 0x1b
        /*004e*/ 	.short	0x00ff


	//----- nvinfo : EIATTR_MERCURY_ISA_VERSION
	.align		4
        /*0050*/ 	.byte	0x03, 0x5f
        /*0052*/ 	.short	0x0101


	//----- nvinfo : EIATTR_VRC_CTA_INIT_COUNT
	.align		4
        /*0054*/ 	.byte	0x02, 0x4a
	.zero		1
	.zero		1


	//----- nvinfo : EIATTR_EXIT_INSTR_OFFSETS
	.align		4
        /*0058*/ 	.byte	0x04, 0x1c
        /*005a*/ 	.short	(.L_18 - .L_17)


	//   ....[0]....
.L_17:
        /*005c*/ 	.word	0x00000100


	//   ....[1]....
        /*0060*/ 	.word	0x00000dd0


	//----- nvinfo : EIATTR_CBANK_PARAM_SIZE
	.align		4
.L_18:
        /*0064*/ 	.byte	0x03, 0x19
        /*0066*/ 	.short	0x0018


	//----- nvinfo : EIATTR_PARAM_CBANK
	.align		4
        /*0068*/ 	.byte	0x04, 0x0a
        /*006a*/ 	.short	(.L_20 - .L_19)
	.align		4
.L_19:
        /*006c*/ 	.word	index@(.nv.constant0._Z6deblurPcS_ii)
        /*0070*/ 	.short	0x0380
        /*0072*/ 	.short	0x0018


	//----- nvinfo : EIATTR_SW_WAR
	.align		4
.L_20:
        /*0074*/ 	.byte	0x04, 0x36
        /*0076*/ 	.short	(.L_22 - .L_21)
.L_21:
        /*0078*/ 	.word	0x00000008
.L_22:


//--------------------- .nv.callgraph             --------------------------
	.section	.nv.callgraph,"",@"SHT_CUDA_CALLGRAPH"
	.align	4
	.sectionentsize	8
	.align		4
        /*0000*/ 	.word	0x00000000
	.align		4
        /*0004*/ 	.word	0xffffffff
	.align		4
        /*0008*/ 	.word	0x00000000
	.align		4
        /*000c*/ 	.word	0xfffffffe
	.align		4
        /*0010*/ 	.word	0x00000000
	.align		4
        /*0014*/ 	.word	0xfffffffd
	.align		4
        /*0018*/ 	.word	0x00000000
	.align		4
        /*001c*/ 	.word	0xfffffffc


//--------------------- .nv.constant3             --------------------------
	.section	.nv.constant3,"a",@progbits
	.align	4
.nv.constant3:
	.type		deblur_mask,@object
	.size		deblur_mask,(.L_0 - deblur_mask)
deblur_mask:
        /*0000*/ 	.byte	0xff, 0xff, 0xff, 0xff, 0xfc, 0xff, 0xff, 0xff, 0xfa, 0xff, 0xff, 0xff, 0xfc, 0xff, 0xff, 0xff
        /*0010*/ 	.byte	0xff, 0xff, 0xff, 0xff, 0xfc, 0xff, 0xff, 0xff, 0xf0, 0xff, 0xff, 0xff, 0xe8, 0xff, 0xff, 0xff
        /*0020*/ 	.byte	0xf0, 0xff, 0xff, 0xff, 0xfc, 0xff, 0xff, 0xff, 0xfa, 0xff, 0xff, 0xff, 0xe8, 0xff, 0xff, 0xff
        /*0030*/ 	.byte	0xdc, 0x01, 0x00, 0x00, 0xe8, 0xff, 0xff, 0xff, 0xfa, 0xff, 0xff, 0xff, 0xfc, 0xff, 0xff, 0xff
        /*0040*/ 	.byte	0xf0, 0xff, 0xff, 0xff, 0xe8, 0xff, 0xff, 0xff, 0xf0, 0xff, 0xff, 0xff, 0xfc, 0xff, 0xff, 0xff
        /*0050*/ 	.byte	0xff, 0xff, 0xff, 0xff, 0xfc, 0xff, 0xff, 0xff, 0xfa, 0xff, 0xff, 0xff, 0xfc, 0xff, 0xff, 0xff
        /*0060*/ 	.byte	0xff, 0xff, 0xff, 0xff
.L_0:


//--------------------- .text._Z6deblurPcS_ii     --------------------------
	.section	.text._Z6deblurPcS_ii,"ax",@progbits
	.align	128
        .global         _Z6deblurPcS_ii
        .type           _Z6deblurPcS_ii,@function
        .size           _Z6deblurPcS_ii,(.L_x_1 - _Z6deblurPcS_ii)
        .other          _Z6deblurPcS_ii,@"STO_CUDA_ENTRY STV_DEFAULT"
_Z6deblurPcS_ii:
.text._Z6deblurPcS_ii:
[----:B------:R-:W-:Y:S01]  /*0000*/  LDC R1, c[0x0][0x37c] ;  /* 0x0000df00ff017b82 */ /* 0x000fe20000000800 */
[----:B------:R-:W0:Y:S01]  /*0010*/  S2R R0, SR_CTAID.X ;  /* 0x0000000000007919 */ /* 0x000e220000002500 */
[----:B------:R-:W1:Y:S01]  /*0020*/  LDCU.64 UR4, c[0x0][0x390] ;  /* 0x00007200ff0477ac */ /* 0x000e620008000a00 */
[----:B------:R-:W0:Y:S01]  /*0030*/  S2R R3, SR_TID.X ;  /* 0x0000000000037919 */ /* 0x000e220000002100 */
[----:B------:R-:W0:Y:S01]  /*0040*/  LDCU UR7, c[0x0][0x360] ;  /* 0x00006c00ff0777ac */ /* 0x000e220008000800 */
[----:B------:R-:W2:Y:S01]  /*0050*/  S2R R7, SR_CTAID.Y ;  /* 0x0000000000077919 */ /* 0x000ea20000002600 */
[----:B------:R-:W2:Y:S01]  /*0060*/  LDCU UR8, c[0x0][0x364] ;  /* 0x00006c80ff0877ac */ /* 0x000ea20008000800 */
[----:B------:R-:W2:Y:S01]  /*0070*/  S2R R2, SR_TID.Y ;  /* 0x0000000000027919 */ /* 0x000ea20000002200 */
[----:B-1----:R-:W-:Y:S02]  /*0080*/  UIADD3 UR6, UPT, UPT, UR5, -0x2, URZ ;  /* 0xfffffffe05067890 */ /* 0x002fe4000fffe0ff */
[----:B------:R-:W-:Y:S01]  /*0090*/  UIADD3 UR4, UPT, UPT, UR4, -0x2, URZ ;  /* 0xfffffffe04047890 */ /* 0x000fe2000fffe0ff */
[----:B0-----:R-:W-:-:S05]  /*00a0*/  IMAD R0, R0, UR7, R3 ;  /* 0x0000000700007c24 */ /* 0x001fca000f8e0203 */
[----:B------:R-:W-:Y:S01]  /*00b0*/  ISETP.GE.AND P0, PT, R0, UR6, PT ;  /* 0x0000000600007c0c */ /* 0x000fe2000bf06270 */
[----:B--2---:R-:W-:-:S03]  /*00c0*/  IMAD R7, R7, UR8, R2 ;  /* 0x0000000807077c24 */ /* 0x004fc6000f8e0202 */
[----:B------:R-:W-:-:S04]  /*00d0*/  ISETP.LT.OR P0, PT, R0, 0x2, P0 ;  /* 0x000000020000780c */ /* 0x000fc80000701670 */
[----:B------:R-:W-:-:S04]  /*00e0*/  ISETP.LT.U32.OR P0, PT, R7, 0x2, P0 ;  /* 0x000000020700780c */ /* 0x000fc80000701470 */
[----:B------:R-:W-:-:S13]  /*00f0*/  ISETP.GE.OR P0, PT, R7, UR4, P0 ;  /* 0x0000000407007c0c */ /* 0x000fda0008706670 */
[----:B------:R-:W-:Y:S05]  /*0100*/  @P0 EXIT ;  /* 0x000000000000094d */ /* 0x000fea0003800000 */
[----:B------:R-:W0:Y:S01]  /*0110*/  LDCU.128 UR8, c[0x0][0x380] ;  /* 0x00007000ff0877ac */ /* 0x000e220008000c00 */
[----:B------:R-:W-:Y:S01]  /*0120*/  HFMA2 R2, -RZ, RZ, 0, 1.78813934326171875e-07 ;  /* 0x00000003ff027431 */ /* 0x000fe200000001ff */
[----:B------:R-:W-:Y:S01]  /*0130*/  IADD3 R3, PT, PT, R7, -0x2, RZ ;  /* 0xfffffffe07037810 */ /* 0x000fe20007ffe0ff */
[----:B------:R-:W1:Y:S04]  /*0140*/  LDCU.64 UR6, c[0x0][0x358] ;  /* 0x00006b00ff0677ac */ /* 0x000e680008000a00 */
[----:B------:R-:W-:Y:S01]  /*0150*/  IMAD R25, R3, UR5, R0 ;  /* 0x0000000503197c24 */ /* 0x000fe2000f8e0200 */
[----:B------:R-:W-:Y:S01]  /*0160*/  MOV R4, 0x3 ;  /* 0x0000000300047802 */ /* 0x000fe20000000f00 */
[----:B------:R-:W2:Y:S02]  /*0170*/  LDCU.128 UR12, c[0x3][URZ] ;  /* 0x00c00000ff0c77ac */ /* 0x000ea40008000c00 */
[----:B------:R-:W-:Y:S01]  /*0180*/  IMAD R3, R25, R2, -0x6 ;  /* 0xfffffffa19037424 */ /* 0x000fe200078e0202 */
[----:B------:R-:W3:Y:S01]  /*0190*/  LDCU.128 UR16, c[0x3][0x10] ;  /* 0x00c00200ff1077ac */ /* 0x000ee20008000c00 */
[----:B------:R-:W4:Y:S03]  /*01a0*/  LDCU UR4, c[0x3][0x60] ;  /* 0x00c00c00ff0477ac */ /* 0x000f260008000800 */
[----:B0-----:R-:W-:-:S04]  /*01b0*/  IADD3 R2, P0, PT, R3, UR8, RZ ;  /* 0x0000000803027c10 */ /* 0x001fc8000ff1e0ff */
[----:B------:R-:W-:-:S05]  /*01c0*/  LEA.HI.X.SX32 R3, R3, UR9, 0x1, P0 ;  /* 0x0000000903037c11 */ /* 0x000fca00080f0eff */
[----:B-1----:R-:W2:Y:S04]  /*01d0*/  LDG.E.S8 R22, desc[UR6][R2.64+0x1] ;  /* 0x0000010602167981 */ /* 0x002ea8000c1e1300 */
[----:B------:R-:W5:Y:S04]  /*01e0*/  LDG.E.S8 R23, desc[UR6][R2.64] ;  /* 0x0000000602177981 */ /* 0x000f68000c1e1300 */
[----:B------:R-:W3:Y:S04]  /*01f0*/  LDG.E.S8 R21, desc[UR6][R2.64+0x2] ;  /* 0x0000020602157981 */ /* 0x000ee8000c1e1300 */
[----:B------:R-:W4:Y:S04]  /*0200*/  LDG.E.S8 R19, desc[UR6][R2.64+0x4] ;  /* 0x0000040602137981 */ /* 0x000f28000c1e1300 */
[----:B------:R-:W4:Y:S04]  /*0210*/  LDG.E.S8 R20, desc[UR6][R2.64+0x3] ;  /* 0x0000030602147981 */ /* 0x000f28000c1e1300 */
[----:B------:R-:W4:Y:S04]  /*0220*/  LDG.E.S8 R18, desc[UR6][R2.64+0x5] ;  /* 0x0000050602127981 */ /* 0x000f28000c1e1300 */
[----:B------:R-:W4:Y:S04]  /*0230*/  LDG.E.S8 R16, desc[UR6][R2.64+0x7] ;  /* 0x0000070602107981 */ /* 0x000f28000c1e1300 */
[----:B------:R-:W4:Y:S04]  /*0240*/  LDG.E.S8 R17, desc[UR6][R2.64+0x6] ;  /* 0x0000060602117981 */ /* 0x000f28000c1e1300 */
[----:B------:R-:W4:Y:S04]  /*0250*/  LDG.E.S8 R6, desc[UR6][R2.64+0xa] ;  /* 0x00000a0602067981 */ /* 0x000f28000c1e1300 */
[----:B------:R-:W4:Y:S01]  /*0260*/  LDG.E.S8 R9, desc[UR6][R2.64+0x8] ;  /* 0x0000080602097981 */ /* 0x000f22000c1e1300 */
[----:B------:R-:W-:-:S03]  /*0270*/  IADD3 R25, PT, PT, R25, UR5, RZ ;  /* 0x0000000519197c10 */ /* 0x000fc6000fffe0ff */
[----:B------:R-:W4:Y:S04]  /*0280*/  LDG.E.S8 R27, desc[UR6][R2.64+0xb] ;  /* 0x00000b06021b7981 */ /* 0x000f28000c1e1300 */
[----:B------:R-:W4:Y:S01]  /*0290*/  LDG.E.S8 R8, desc[UR6][R2.64+0x9] ;  /* 0x0000090602087981 */ /* 0x000f22000c1e1300 */
[----:B------:R-:W-:-:S03]  /*02a0*/  IMAD R5, R25, R4, -0x6 ;  /* 0xfffffffa19057424 */ /* 0x000fc600078e0204 */
[----:B------:R-:W4:Y:S02]  /*02b0*/  LDG.E.S8 R15, desc[UR6][R2.64+0xd] ;  /* 0x00000d06020f7981 */ /* 0x000f24000c1e1300 */
[C---:B------:R-:W-:Y:S02]  /*02c0*/  IADD3 R4, P0, PT, R5.reuse, UR8, RZ ;  /* 0x0000000805047c10 */ /* 0x040fe4000ff1e0ff */
[----:B------:R-:W4:Y:S02]  /*02d0*/  LDG.E.S8 R26, desc[UR6][R2.64+0xc] ;  /* 0x00000c06021a7981 */ /* 0x000f24000c1e1300 */
[----:B------:R-:W-:Y:S02]  /*02e0*/  LEA.HI.X.SX32 R5, R5, UR9, 0x1, P0 ;  /* 0x0000000905057c11 */ /* 0x000fe400080f0eff */
[----:B------:R0:W4:Y:S04]  /*02f0*/  LDG.E.S8 R10, desc[UR6][R2.64+0xe] ;  /* 0x00000e06020a7981 */ /* 0x000128000c1e1300 */
[----:B------:R-:W4:Y:S04]  /*0300*/  LDG.E.S8 R14, desc[UR6][R4.64+0x1] ;  /* 0x00000106040e7981 */ /* 0x000f28000c1e1300 */
[----:B------:R-:W4:Y:S04]  /*0310*/  LDG.E.S8 R13, desc[UR6][R4.64] ;  /* 0x00000006040d7981 */ /* 0x000f28000c1e1300 */
[----:B------:R-:W4:Y:S04]  /*0320*/  LDG.E.S8 R11, desc[UR6][R4.64+0x2] ;  /* 0x00000206040b7981 */ /* 0x000f28000c1e1300 */
[----:B------:R-:W4:Y:S01]  /*0330*/  LDG.E.S8 R12, desc[UR6][R4.64+0x3] ;  /* 0x00000306040c7981 */ /* 0x000f22000c1e1300 */
[----:B------:R-:W-:-:S03]  /*0340*/  IADD3 R25, PT, PT, R25, UR5, RZ ;  /* 0x0000000519197c10 */ /* 0x000fc6000fffe0ff */
[----:B------:R-:W4:Y:S01]  /*0350*/  LDG.E.S8 R24, desc[UR6][R4.64+0x5] ;  /* 0x0000050604187981 */ /* 0x000f22000c1e1300 */
[----:B--2---:R-:W-:Y:S02]  /*0360*/  IMAD R22, R22, UR12, RZ ;  /* 0x0000000c16167c24 */ /* 0x004fe4000f8e02ff */
[----:B-----5:R-:W-:Y:S02]  /*0370*/  IMAD R23, R23, UR12, RZ ;  /* 0x0000000c17177c24 */ /* 0x020fe4000f8e02ff */
[----:B---3--:R-:W-:Y:S02]  /*0380*/  IMAD R21, R21, UR12, RZ ;  /* 0x0000000c15157c24 */ /* 0x008fe4000f8e02ff */
[----:B----4-:R-:W-:Y:S02]  /*0390*/  IMAD R19, R19, UR13, R22 ;  /* 0x0000000d13137c24 */ /* 0x010fe4000f8e0216 */
[----:B------:R-:W-:Y:S02]  /*03a0*/  HFMA2 R22, -RZ, RZ, 0, 1.78813934326171875e-07 ;  /* 0x00000003ff167431 */ /* 0x000fe400000001ff */
[----:B------:R-:W-:-:S02]  /*03b0*/  IMAD R20, R20, UR13, R23 ;  /* 0x0000000d14147c24 */ /* 0x000fc4000f8e0217 */
[----:B------:R-:W2:Y:S01]  /*03c0*/  LDG.E.S8 R23, desc[UR6][R4.64+0xa] ;  /* 0x00000a0604177981 */ /* 0x000ea2000c1e1300 */
[----:B0-----:R-:W-:-:S03]  /*03d0*/  IMAD R2, R18, UR13, R21 ;  /* 0x0000000d12027c24 */ /* 0x001fc6000f8e0215 */
[----:B------:R-:W3:Y:S01]  /*03e0*/  LDG.E.S8 R18, desc[UR6][R4.64+0x4] ;  /* 0x0000040604127981 */ /* 0x000ee2000c1e1300 */
[----:B------:R-:W-:-:S03]  /*03f0*/  IMAD R3, R16, UR14, R19 ;  /* 0x0000000e10037c24 */ /* 0x000fc6000f8e0213 */
[----:B------:R-:W4:Y:S01]  /*0400*/  LDG.E.S8 R19, desc[UR6][R4.64+0x6] ;  /* 0x0000060604137981 */ /* 0x000f22000c1e1300 */
[----:B------:R-:W-:-:S03]  /*0410*/  IMAD R17, R17, UR14, R20 ;  /* 0x0000000e11117c24 */ /* 0x000fc6000f8e0214 */
[----:B------:R-:W5:Y:S01]  /*0420*/  LDG.E.S8 R20, desc[UR6][R4.64+0x7] ;  /* 0x0000070604147981 */ /* 0x000f62000c1e1300 */
[----:B------:R-:W-:Y:S02]  /*0430*/  IMAD R16, R6, UR15, R3 ;  /* 0x0000000f06107c24 */ /* 0x000fe4000f8e0203 */
[----:B------:R-:W-:Y:S01]  /*0440*/  IMAD R3, R25, R22, -0x6 ;  /* 0xfffffffa19037424 */ /* 0x000fe200078e0216 */
[----:B------:R-:W2:Y:S01]  /*0450*/  LDG.E.S8 R21, desc[UR6][R4.64+0x8] ;  /* 0x0000080604157981 */ /* 0x000ea2000c1e1300 */
[----:B------:R-:W-:-:S03]  /*0460*/  IMAD R2, R9, UR14, R2 ;  /* 0x0000000e09027c24 */ /* 0x000fc6000f8e0202 */
[----:B------:R-:W2:Y:S01]  /*0470*/  LDG.E.S8 R22, desc[UR6][R4.64+0x9] ;  /* 0x0000090604167981 */ /* 0x000ea2000c1e1300 */
[----:B------:R-:W-:Y:S01]  /*0480*/  IMAD R27, R27, UR15, R2 ;  /* 0x0000000f1b1b7c24 */ /* 0x000fe2000f8e0202 */
[C---:B------:R-:W-:Y:S02]  /*0490*/  IADD3 R2, P0, PT, R3.reuse, UR8, RZ ;  /* 0x0000000803027c10 */ /* 0x040fe4000ff1e0ff */
[----:B------:R-:W2:Y:S01]  /*04a0*/  LDG.E.S8 R9, desc[UR6][R4.64+0xb] ;  /* 0x00000b0604097981 */ /* 0x000ea2000c1e1300 */
[----:B------:R-:W-:Y:S01]  /*04b0*/  IMAD R17, R8, UR15, R17 ;  /* 0x0000000f08117c24 */ /* 0x000fe2000f8e0211 */
[----:B------:R-:W-:Y:S01]  /*04c0*/  LEA.HI.X.SX32 R3, R3, UR9, 0x1, P0 ;  /* 0x0000000903037c11 */ /* 0x000fe200080f0eff */
[----:B------:R-:W2:Y:S01]  /*04d0*/  LDCU.128 UR12, c[0x3][0x20] ;  /* 0x00c00400ff0c77ac */ /* 0x000ea20008000c00 */
[----:B------:R-:W2:Y:S01]  /*04e0*/  LDG.E.S8 R8, desc[UR6][R4.64+0xc] ;  /* 0x00000c0604087981 */ /* 0x000ea2000c1e1300 */
[----:B------:R-:W-:-:S03]  /*04f0*/  IMAD R29, R15, UR16, R16 ;  /* 0x000000100f1d7c24 */ /* 0x000fc6000f8e0210 */
[----:B------:R-:W2:Y:S04]  /*0500*/  LDG.E.S8 R6, desc[UR6][R4.64+0xd] ;  /* 0x00000d0604067981 */ /* 0x000ea8000c1e1300 */
[----:B------:R-:W2:Y:S01]  /*0510*/  LDG.E.S8 R16, desc[UR6][R2.64] ;  /* 0x0000000602107981 */ /* 0x000ea2000c1e1300 */
[----:B------:R-:W-:-:S03]  /*0520*/  IMAD R26, R26, UR16, R17 ;  /* 0x000000101a1a7c24 */ /* 0x000fc6000f8e0211 */
[----:B------:R0:W2:Y:S04]  /*0530*/  LDG.E.S8 R17, desc[UR6][R4.64+0xe] ;  /* 0x00000e0604117981 */ /* 0x0000a8000c1e1300 */
[----:B------:R-:W2:Y:S01]  /*0540*/  LDG.E.S8 R15, desc[UR6][R2.64+0x1] ;  /* 0x00000106020f7981 */ /* 0x000ea2000c1e1300 */
[----:B------:R-:W-:Y:S02]  /*0550*/  IMAD R28, R10, UR16, R27 ;  /* 0x000000100a1c7c24 */ /* 0x000fe4000f8e021b */
[----:B------:R-:W-:Y:S01]  /*0560*/  IMAD R29, R14, UR17, R29 ;  /* 0x000000110e1d7c24 */ /* 0x000fe2000f8e021d */
[----:B------:R-:W2:Y:S01]  /*0570*/  LDG.E.S8 R10, desc[UR6][R2.64+0x3] ;  /* 0x00000306020a7981 */ /* 0x000ea2000c1e1300 */
[----:B------:R-:W-:-:S03]  /*0580*/  IMAD R27, R13, UR17, R26 ;  /* 0x000000110d1b7c24 */ /* 0x000fc6000f8e021a */
[----:B------:R-:W2:Y:S01]  /*0590*/  LDG.E.S8 R14, desc[UR6][R2.64+0x4] ;  /* 0x00000406020e7981 */ /* 0x000ea2000c1e1300 */
[----:B------:R-:W-:-:S03]  /*05a0*/  IMAD R28, R11, UR17, R28 ;  /* 0x000000110b1c7c24 */ /* 0x000fc6000f8e021c */
[----:B------:R-:W2:Y:S04]  /*05b0*/  LDG.E.S8 R13, desc[UR6][R2.64+0x2] ;  /* 0x00000206020d7981 */ /* 0x000ea8000c1e1300 */
[----:B------:R-:W2:Y:S01]  /*05c0*/  LDG.E.S8 R11, desc[UR6][R2.64+0x5] ;  /* 0x00000506020b7981 */ /* 0x000ea2000c1e1300 */
[----:B------:R-:W-:-:S03]  /*05d0*/  IMAD R26, R12, UR18, R27 ;  /* 0x000000120c1a7c24 */ /* 0x000fc6000f8e021b */
[----:B------:R-:W2:Y:S01]  /*05e0*/  LDG.E.S8 R12, desc[UR6][R2.64+0x6] ;  /* 0x00000606020c7981 */ /* 0x000ea2000c1e1300 */
[----:B0-----:R-:W-:Y:S01]  /*05f0*/  MOV R5, 0x3 ;  /* 0x0000000300057802 */ /* 0x001fe20000000f00 */
[----:B------:R-:W-:Y:S02]  /*0600*/  IMAD R24, R24, UR18, R28 ;  /* 0x0000001218187c24 */ /* 0x000fe4000f8e021c */
[----:B---3--:R-:W-:Y:S01]  /*0610*/  IMAD R29, R18, UR18, R29 ;  /* 0x00000012121d7c24 */ /* 0x008fe2000f8e021d */
[----:B------:R-:W-:Y:S01]  /*0620*/  IADD3 R18, PT, PT, R25, UR5, RZ ;  /* 0x0000000519127c10 */ /* 0x000fe2000fffe0ff */
[----:B----4-:R-:W-:Y:S02]  /*0630*/  IMAD R19, R19, UR19, R26 ;  /* 0x0000001313137c24 */ /* 0x010fe4000f8e021a */
[----:B-----5:R-:W-:Y:S02]  /*0640*/  IMAD R20, R20, UR19, R29 ;  /* 0x0000001314147c24 */ /* 0x020fe4000f8e021d */
[----:B------:R-:W-:-:S02]  /*0650*/  IMAD R5, R18, R5, -0x6 ;  /* 0xfffffffa12057424 */ /* 0x000fc400078e0205 */
[----:B--2---:R-:W-:Y:S02]  /*0660*/  IMAD R23, R23, UR12, R20 ;  /* 0x0000000c17177c24 */ /* 0x004fe4000f8e0214 */
[----:B------:R-:W2:Y:S01]  /*0670*/  LDG.E.S8 R20, desc[UR6][R2.64+0x7] ;  /* 0x0000070602147981 */ /* 0x000ea2000c1e1300 */
[----:B------:R-:W-:Y:S01]  /*0680*/  IADD3 R4, P0, PT, R5, UR8, RZ ;  /* 0x0000000805047c10 */ /* 0x000fe2000ff1e0ff */
[----:B------:R-:W-:Y:S02]  /*0690*/  IMAD R25, R22, UR12, R19 ;  /* 0x0000000c16197c24 */ /* 0x000fe4000f8e0213 */
[----:B------:R-:W3:Y:S01]  /*06a0*/  LDG.E.S8 R22, desc[UR6][R2.64+0x9] ;  /* 0x0000090602167981 */ /* 0x000ee2000c1e1300 */
[----:B------:R-:W-:Y:S01]  /*06b0*/  IMAD R24, R21, UR19, R24 ;  /* 0x0000001315187c24 */ /* 0x000fe2000f8e0218 */
[----:B------:R-:W-:Y:S01]  /*06c0*/  LEA.HI.X.SX32 R5, R5, UR9, 0x1, P0 ;  /* 0x0000000905057c11 */ /* 0x000fe200080f0eff */
[----:B------:R-:W0:Y:S01]  /*06d0*/  LDCU.128 UR16, c[0x3][0x30] ;  /* 0x00c00600ff1077ac */ /* 0x000e220008000c00 */
[----:B------:R-:W4:Y:S01]  /*06e0*/  LDG.E.S8 R19, desc[UR6][R2.64+0x8] ;  /* 0x0000080602137981 */ /* 0x000f22000c1e1300 */
[----:B------:R-:W-:-:S03]  /*06f0*/  IMAD R25, R8, UR13, R25 ;  /* 0x0000000d08197c24 */ /* 0x000fc6000f8e0219 */
[----:B------:R-:W5:Y:S01]  /*0700*/  LDG.E.S8 R21, desc[UR6][R2.64+0xa] ;  /* 0x00000a0602157981 */ /* 0x000f62000c1e1300 */
[----:B------:R-:W-:-:S03]  /*0710*/  IMAD R24, R9, UR12, R24 ;  /* 0x0000000c09187c24 */ /* 0x000fc6000f8e0218 */
[----:B------:R-:W5:Y:S01]  /*0720*/  LDG.E.S8 R8, desc[UR6][R2.64+0xc] ;  /* 0x00000c0602087981 */ /* 0x000f62000c1e1300 */
[----:B------:R-:W-:Y:S02]  /*0730*/  IMAD R26, R6, UR13, R23 ;  /* 0x0000000d061a7c24 */ /* 0x000fe4000f8e0217 */
[----:B------:R-:W-:Y:S01]  /*0740*/  IMAD R27, R16, UR14, R25 ;  /* 0x0000000e101b7c24 */ /* 0x000fe2000f8e0219 */
[----:B------:R-:W5:Y:S04]  /*0750*/  LDG.E.S8 R9, desc[UR6][R2.64+0xb] ;  /* 0x00000b0602097981 */ /* 0x000f68000c1e1300 */
[----:B------:R-:W5:Y:S04]  /*0760*/  LDG.E.S8 R6, desc[UR6][R2.64+0xd] ;  /* 0x00000d0602067981 */ /* 0x000f68000c1e1300 */
[----:B------:R-:W5:Y:S01]  /*0770*/  LDG.E.S8 R25, desc[UR6][R4.64] ;  /* 0x0000000604197981 */ /* 0x000f62000c1e1300 */
[----:B------:R-:W-:-:S02]  /*0780*/  IMAD R24, R17, UR13, R24 ;  /* 0x0000000d11187c24 */ /* 0x000fc4000f8e0218 */
[----:B------:R-:W-:Y:S01]  /*0790*/  IMAD R29, R15, UR14, R26 ;  /* 0x0000000e0f1d7c24 */ /* 0x000fe2000f8e021a */
[----:B------:R1:W5:Y:S04]  /*07a0*/  LDG.E.S8 R23, desc[UR6][R2.64+0xe] ;  /* 0x00000e0602177981 */ /* 0x000368000c1e1300 */
[----:B------:R-:W5:Y:S04]  /*07b0*/  LDG.E.S8 R15, desc[UR6][R4.64+0x1] ;  /* 0x00000106040f7981 */ /* 0x000f68000c1e1300 */
[----:B------:R-:W5:Y:S01]  /*07c0*/  LDG.E.S8 R17, desc[UR6][R4.64+0x3] ;  /* 0x0000030604117981 */ /* 0x000f62000c1e1300 */
[----:B------:R-:W-:-:S03]  /*07d0*/  IMAD R24, R13, UR14, R24 ;  /* 0x0000000e0d187c24 */ /* 0x000fc6000f8e0218 */
[----:B------:R-:W5:Y:S01]  /*07e0*/  LDG.E.S8 R16, desc[UR6][R4.64+0x2] ;  /* 0x0000020604107981 */ /* 0x000f62000c1e1300 */
[----:B-1----:R-:W-:Y:S02]  /*07f0*/  IMAD R3, R14, UR15, R29 ;  /* 0x0000000f0e037c24 */ /* 0x002fe4000f8e021d */
[----:B------:R-:W-:Y:S01]  /*0800*/  IMAD R27, R10, UR15, R27 ;  /* 0x0000000f0a1b7c24 */ /* 0x000fe2000f8e021b */
[----:B------:R-:W5:Y:S01]  /*0810*/  LDG.E.S8 R14, desc[UR6][R4.64+0x4] ;  /* 0x00000406040e7981 */ /* 0x000f62000c1e1300 */
[----:B------:R-:W-:Y:S01]  /*0820*/  IMAD R2, R11, UR15, R24 ;  /* 0x0000000f0b027c24 */ /* 0x000fe2000f8e0218 */
[----:B------:R-:W1:Y:S02]  /*0830*/  LDCU.128 UR12, c[0x3][0x40] ;  /* 0x00c00800ff0c77ac */ /* 0x000e640008000c00 */
[----:B------:R-:W5:Y:S04]  /*0840*/  LDG.E.S8 R13, desc[UR6][R4.64+0x5] ;  /* 0x00000506040d7981 */ /* 0x000f68000c1e1300 */
[----:B------:R-:W5:Y:S04]  /*0850*/  LDG.E.S8 R10, desc[UR6][R4.64+0x6] ;  /* 0x00000606040a7981 */ /* 0x000f68000c1e1300 */
[----:B------:R-:W5:Y:S01]  /*0860*/  LDG.E.S8 R11, desc[UR6][R4.64+0x7] ;  /* 0x00000706040b7981 */ /* 0x000f62000c1e1300 */
[----:B0-----:R-:W-:-:S03]  /*0870*/  IMAD R27, R12, UR16, R27 ;  /* 0x000000100c1b7c24 */ /* 0x001fc6000f8e021b */
[----:B------:R-:W5:Y:S04]  /*0880*/  LDG.E.S8 R24, desc[UR6][R4.64+0x8] ;  /* 0x0000080604187981 */ /* 0x000f68000c1e1300 */
[----:B------:R-:W5:Y:S01]  /*0890*/  LDG.E.S8 R12, desc[UR6][R4.64+0x9] ;  /* 0x00000906040c7981 */ /* 0x000f62000c1e1300 */
[----:B--2---:R-:W-:Y:S01]  /*08a0*/  IMAD R20, R20, UR16, R3 ;  /* 0x0000001014147c24 */ /* 0x004fe2000f8e0203 */
[----:B------:R-:W-:Y:S01]  /*08b0*/  IADD3 R3, PT, PT, R18, UR5, RZ ;  /* 0x0000000512037c10 */ /* 0x000fe2000fffe0ff */
[----:B------:R-:W-:Y:S02]  /*08c0*/  HFMA2 R18, -RZ, RZ, 0, 1.78813934326171875e-07 ;  /* 0x00000003ff127431 */ /* 0x000fe400000001ff */
[----:B---3--:R-:W-:Y:S02]  /*08d0*/  IMAD R27, R22, UR17, R27 ;  /* 0x00000011161b7c24 */ /* 0x008fe4000f8e021b */
[----:B----4-:R-:W-:-:S02]  /*08e0*/  IMAD R2, R19, UR16, R2 ;  /* 0x0000001013027c24 */ /* 0x010fc4000f8e0202 */
[----:B-----5:R-:W-:Y:S02]  /*08f0*/  IMAD R21, R21, UR17, R20 ;  /* 0x0000001115157c24 */ /* 0x020fe4000f8e0214 */
[----:B------:R-:W-:Y:S02]  /*0900*/  IMAD R8, R8, UR18, R27 ;  /* 0x0000001208087c24 */ /* 0x000fe4000f8e021b */
[----:B------:R-:W-:Y:S02]  /*0910*/  IMAD R3, R3, R18, -0x6 ;  /* 0xfffffffa03037424 */ /* 0x000fe400078e0212 */
[----:B------:R-:W-:Y:S02]  /*0920*/  IMAD R2, R9, UR17, R2 ;  /* 0x0000001109027c24 */ /* 0x000fe4000f8e0202 */
[----:B------:R-:W2:Y:S01]  /*0930*/  LDG.E.S8 R9, desc[UR6][R4.64+0xc] ;  /* 0x00000c0604097981 */ /* 0x000ea2000c1e1300 */
[----:B------:R-:W-:Y:S02]  /*0940*/  IMAD R6, R6, UR18, R21 ;  /* 0x0000001206067c24 */ /* 0x000fe4000f8e0215 */
[----:B------:R-:W-:-:S02]  /*0950*/  IMAD R8, R25, UR19, R8 ;  /* 0x0000001319087c24 */ /* 0x000fc4000f8e0208 */
[----:B------:R-:W-:Y:S01]  /*0960*/  IMAD R23, R23, UR18, R2 ;  /* 0x0000001217177c24 */ /* 0x000fe2000f8e0202 */
[----:B------:R-:W-:Y:S01]  /*0970*/  IADD3 R2, P0, PT, R3, UR8, RZ ;  /* 0x0000000803027c10 */ /* 0x000fe2000ff1e0ff */
[----:B------:R-:W-:Y:S02]  /*0980*/  IMAD R19, R15, UR19, R6 ;  /* 0x000000130f137c24 */ /* 0x000fe4000f8e0206 */
[----:B------:R-:W3:Y:S01]  /*0990*/  LDG.E.S8 R6, desc[UR6][R4.64+0xa] ;  /* 0x00000a0604067981 */ /* 0x000ee2000c1e1300 */
[----:B-1----:R-:W-:-:S03]  /*09a0*/  IMAD R17, R17, UR12, R8 ;  /* 0x0000000c11117c24 */ /* 0x002fc6000f8e0208 */
[----:B------:R-:W4:Y:S01]  /*09b0*/  LDG.E.S8 R8, desc[UR6][R4.64+0xb] ;  /* 0x00000b0604087981 */ /* 0x000f22000c1e1300 */
[----:B------:R-:W-:Y:S01]  /*09c0*/  LEA.HI.X.SX32 R3, R3, UR9, 0x1, P0 ;  /* 0x0000000903037c11 */ /* 0x000fe200080f0eff */
[----:B------:R-:W-:Y:S01]  /*09d0*/  IMAD R18, R16, UR19, R23 ;  /* 0x0000001310127c24 */ /* 0x000fe2000f8e0217 */
[----:B------:R-:W0:Y:S01]  /*09e0*/  LDCU.128 UR16, c[0x3][0x50] ;  /* 0x00c00a00ff1077ac */ /* 0x000e220008000c00 */
[----:B------:R-:W5:Y:S01]  /*09f0*/  LDG.E.S8 R15, desc[UR6][R4.64+0xd] ;  /* 0x00000d06040f7981 */ /* 0x000f62000c1e1300 */
[----:B------:R-:W-:-:S03]  /*0a00*/  IMAD R14, R14, UR12, R19 ;  /* 0x0000000c0e0e7c24 */ /* 0x000fc6000f8e0213 */
[----:B------:R-:W5:Y:S01]  /*0a10*/  LDG.E.S8 R16, desc[UR6][R4.64+0xe] ;  /* 0x00000e0604107981 */ /* 0x000f62000c1e1300 */
[----:B------:R-:W-:-:S03]  /*0a20*/  IMAD R29, R13, UR12, R18 ;  /* 0x0000000c0d1d7c24 */ /* 0x000fc6000f8e0212 */
[----:B------:R-:W0:Y:S01]  /*0a30*/  LDG.E.S8 R25, desc[UR6][R2.64] ;  /* 0x0000000602197981 */ /* 0x000e22000c1e1300 */
[----:B------:R-:W-:-:S03]  /*0a40*/  IMAD R19, R10, UR13, R17 ;  /* 0x0000000d0a137c24 */ /* 0x000fc6000f8e0211 */
[----:B------:R-:W5:Y:S04]  /*0a50*/  LDG.E.S8 R13, desc[UR6][R2.64+0x1] ;  /* 0x00000106020d7981 */ /* 0x000f68000c1e1300 */
[----:B------:R-:W5:Y:S01]  /*0a60*/  LDG.E.S8 R10, desc[UR6][R2.64+0x2] ;  /* 0x00000206020a7981 */ /* 0x000f62000c1e1300 */
[----:B------:R-:W-:-:S03]  /*0a70*/  IMAD R27, R11, UR13, R14 ;  /* 0x0000000d0b1b7c24 */ /* 0x000fc6000f8e020e */
[----:B------:R-:W5:Y:S04]  /*0a80*/  LDG.E.S8 R17, desc[UR6][R2.64+0x3] ;  /* 0x0000030602117981 */ /* 0x000f68000c1e1300 */
[----:B------:R-:W5:Y:S04]  /*0a90*/  LDG.E.S8 R14, desc[UR6][R2.64+0x4] ;  /* 0x00000406020e7981 */ /* 0x000f68000c1e1300 */
[----:B------:R-:W5:Y:S04]  /*0aa0*/  LDG.E.S8 R11, desc[UR6][R2.64+0x5] ;  /* 0x00000506020b7981 */ /* 0x000f68000c1e1300 */
[----:B------:R-:W5:Y:S04]  /*0ab0*/  LDG.E.S8 R18, desc[UR6][R2.64+0x6] ;  /* 0x0000060602127981 */ /* 0x000f68000c1e1300 */
[----:B------:R-:W5:Y:S04]  /*0ac0*/  LDG.E.S8 R5, desc[UR6][R2.64+0x7] ;  /* 0x0000070602057981 */ /* 0x000f68000c1e1300 */
[----:B------:R-:W5:Y:S01]  /*0ad0*/  LDG.E.S8 R4, desc[UR6][R2.64+0x8] ;  /* 0x0000080602047981 */ /* 0x000f62000c1e1300 */
[----:B------:R-:W-:-:S03]  /*0ae0*/  IMAD R29, R24, UR13, R29 ;  /* 0x0000000d181d7c24 */ /* 0x000fc6000f8e021d */
[----:B------:R-:W5:Y:S01]  /*0af0*/  LDG.E.S8 R22, desc[UR6][R2.64+0x9] ;  /* 0x0000090602167981 */ /* 0x000f62000c1e1300 */
[----:B------:R-:W-:-:S03]  /*0b00*/  IMAD R24, R12, UR14, R19 ;  /* 0x0000000e0c187c24 */ /* 0x000fc6000f8e0213 */
[----:B------:R-:W5:Y:S04]  /*0b10*/  LDG.E.S8 R21, desc[UR6][R2.64+0xa] ;  /* 0x00000a0602157981 */ /* 0x000f68000c1e1300 */
[----:B------:R-:W5:Y:S04]  /*0b20*/  LDG.E.S8 R20, desc[UR6][R2.64+0xb] ;  /* 0x00000b0602147981 */ /* 0x000f68000c1e1300 */
[----:B------:R-:W5:Y:S04]  /*0b30*/  LDG.E.S8 R19, desc[UR6][R2.64+0xc] ;  /* 0x00000c0602137981 */ /* 0x000f68000c1e1300 */
[----:B------:R-:W5:Y:S04]  /*0b40*/  LDG.E.S8 R12, desc[UR6][R2.64+0xd] ;  /* 0x00000d06020c7981 */ /* 0x000f68000c1e1300 */
[----:B------:R-:W5:Y:S01]  /*0b50*/  LDG.E.S8 R23, desc[UR6][R2.64+0xe] ;  /* 0x00000e0602177981 */ /* 0x000f62000c1e1300 */
[----:B------:R-:W-:-:S02]  /*0b60*/  IMAD R0, R7, UR5, R0 ;  /* 0x0000000507007c24 */ /* 0x000fc4000f8e0200 */
[----:B--2---:R-:W-:Y:S02]  /*0b70*/  IMAD R24, R9, UR15, R24 ;  /* 0x0000000f09187c24 */ /* 0x004fe4000f8e0218 */
[----:B---3--:R-:W-:Y:S02]  /*0b80*/  IMAD R6, R6, UR14, R27 ;  /* 0x0000000e06067c24 */ /* 0x008fe4000f8e021b */
[----:B----4-:R-:W-:Y:S02]  /*0b90*/  IMAD R29, R8, UR14, R29 ;  /* 0x0000000e081d7c24 */ /* 0x010fe4000f8e021d */
[----:B-----5:R-:W-:Y:S02]  /*0ba0*/  IMAD R8, R15, UR15, R6 ;  /* 0x0000000f0f087c24 */ /* 0x020fe4000f8e0206 */
[----:B------:R-:W-:Y:S02]  /*0bb0*/  IMAD R29, R16, UR15, R29 ;  /* 0x0000000f101d7c24 */ /* 0x000fe4000f8e021d */
[----:B0-----:R-:W-:-:S02]  /*0bc0*/  IMAD R6, R25, UR16, R24 ;  /* 0x0000001019067c24 */ /* 0x001fc4000f8e0218 */
[----:B------:R-:W-:Y:S02]  /*0bd0*/  IMAD R13, R13, UR16, R8 ;  /* 0x000000100d0d7c24 */ /* 0x000fe4000f8e0208 */
[----:B------:R-:W-:Y:S02]  /*0be0*/  IMAD R10, R10, UR16, R29 ;  /* 0x000000100a0a7c24 */ /* 0x000fe4000f8e021d */
[----:B------:R-:W-:Y:S02]  /*0bf0*/  IMAD R17, R17, UR17, R6 ;  /* 0x0000001111117c24 */ /* 0x000fe4000f8e0206 */
[----:B------:R-:W-:Y:S02]  /*0c00*/  IMAD R14, R14, UR17, R13 ;  /* 0x000000110e0e7c24 */ /* 0x000fe4000f8e020d */
[----:B------:R-:W-:Y:S02]  /*0c10*/  IMAD R11, R11, UR17, R10 ;  /* 0x000000110b0b7c24 */ /* 0x000fe4000f8e020a */
[----:B------:R-:W-:-:S02]  /*0c20*/  IMAD R17, R18, UR18, R17 ;  /* 0x0000001212117c24 */ /* 0x000fc4000f8e0211 */
[----:B------:R-:W-:Y:S02]  /*0c30*/  IMAD R14, R5, UR18, R14 ;  /* 0x00000012050e7c24 */ /* 0x000fe4000f8e020e */
[----:B------:R-:W-:Y:S02]  /*0c40*/  IMAD R11, R4, UR18, R11 ;  /* 0x00000012040b7c24 */ /* 0x000fe4000f8e020b */
[----:B------:R-:W-:Y:S02]  /*0c50*/  IMAD R22, R22, UR19, R17 ;  /* 0x0000001316167c24 */ /* 0x000fe4000f8e0211 */
[----:B------:R-:W-:Y:S02]  /*0c60*/  IMAD R21, R21, UR19, R14 ;  /* 0x0000001315157c24 */ /* 0x000fe4000f8e020e */
[----:B------:R-:W-:Y:S02]  /*0c70*/  IMAD R20, R20, UR19, R11 ;  /* 0x0000001314147c24 */ /* 0x000fe4000f8e020b */
[----:B------:R-:W-:-:S02]  /*0c80*/  IMAD R19, R19, UR4, R22 ;  /* 0x0000000413137c24 */ /* 0x000fc4000f8e0216 */
[----:B------:R-:W-:Y:S02]  /*0c90*/  IMAD R12, R12, UR4, R21 ;  /* 0x000000040c0c7c24 */ /* 0x000fe4000f8e0215 */
[----:B------:R-:W-:Y:S01]  /*0ca0*/  IMAD R20, R23, UR4, R20 ;  /* 0x0000000417147c24 */ /* 0x000fe2000f8e0214 */
[----:B------:R-:W-:Y:S02]  /*0cb0*/  LEA R6, R0, R0, 0x1 ;  /* 0x0000000000067211 */ /* 0x000fe400078e08ff */
[----:B------:R-:W-:Y:S02]  /*0cc0*/  SHF.R.S32.HI R0, RZ, 0x1f, R19 ;  /* 0x0000001fff007819 */ /* 0x000fe40000011413 */
[----:B------:R-:W-:Y:S02]  /*0cd0*/  SHF.R.S32.HI R3, RZ, 0x1f, R12 ;  /* 0x0000001fff037819 */ /* 0x000fe4000001140c */
[----:B------:R-:W-:Y:S02]  /*0ce0*/  SHF.R.S32.HI R5, RZ, 0x1f, R20 ;  /* 0x0000001fff057819 */ /* 0x000fe40000011414 */
[----:B------:R-:W-:-:S02]  /*0cf0*/  LEA.HI R0, R0, R19, RZ, 0x8 ;  /* 0x0000001300007211 */ /* 0x000fc400078f40ff */
[----:B------:R-:W-:Y:S02]  /*0d00*/  LEA.HI R3, R3, R12, RZ, 0x8 ;  /* 0x0000000c03037211 */ /* 0x000fe400078f40ff */
[----:B------:R-:W-:Y:S02]  /*0d10*/  LEA.HI R5, R5, R20, RZ, 0x8 ;  /* 0x0000001405057211 */ /* 0x000fe400078f40ff */
[----:B------:R-:W-:Y:S02]  /*0d20*/  IADD3 R2, P0, PT, R6, UR10, RZ ;  /* 0x0000000a06027c10 */ /* 0x000fe4000ff1e0ff */
[----:B------:R-:W-:Y:S02]  /*0d30*/  SHF.R.S32.HI R0, RZ, 0x8, R0 ;  /* 0x00000008ff007819 */ /* 0x000fe40000011400 */
[----:B------:R-:W-:Y:S02]  /*0d40*/  SHF.R.S32.HI R4, RZ, 0x8, R3 ;  /* 0x00000008ff047819 */ /* 0x000fe40000011403 */
[----:B------:R-:W-:-:S02]  /*0d50*/  SHF.R.S32.HI R5, RZ, 0x8, R5 ;  /* 0x00000008ff057819 */ /* 0x000fc40000011405 */
[----:B------:R-:W-:Y:S02]  /*0d60*/  LEA.HI.X.SX32 R3, R6, UR11, 0x1, P0 ;  /* 0x0000000b06037c11 */ /* 0x000fe400080f0eff */
[----:B------:R-:W-:Y:S02]  /*0d70*/  VIMNMX R7, PT, PT, RZ, R0, !PT ;  /* 0x00000000ff077248 */ /* 0x000fe40007fe0100 */
[----:B------:R-:W-:Y:S02]  /*0d80*/  VIMNMX R9, PT, PT, RZ, R4, !PT ;  /* 0x00000004ff097248 */ /* 0x000fe40007fe0100 */
[----:B------:R-:W-:Y:S01]  /*0d90*/  VIMNMX R5, PT, PT, RZ, R5, !PT ;  /* 0x00000005ff057248 */ /* 0x000fe20007fe0100 */
[----:B------:R-:W-:Y:S04]  /*0da0*/  STG.E.U8 desc[UR6][R2.64], R7 ;  /* 0x0000000702007986 */ /* 0x000fe8000c101106 */
[----:B------:R-:W-:Y:S04]  /*0db0*/  STG.E.U8 desc[UR6][R2.64+0x1], R9 ;  /* 0x0000010902007986 */ /* 0x000fe8000c101106 */
[----:B------:R-:W-:Y:S01]  /*0dc0*/  STG.E.U8 desc[UR6][R2.64+0x2], R5 ;  /* 0x0000020502007986 */ /* 0x000fe2000c101106 */
[----:B------:R-:W-:Y:S05]  /*0dd0*/  EXIT ;  /* 0x000000000000794d */ /* 0x000fea0003800000 */
.L_x_0:
[----:B------:R-:W-:-:S00]  /*0de0*/  BRA `(.L_x_0) ;  /* 0xfffffffc00fc7947 */ /* 0x000fc0000383ffff */
[----:B------:R-:W-:-:S00]  /*0df0*/  NOP ;  /* 0x0000000000007918 */ /* 0x000fc00000000000 */
        /* <DEDUP_REMOVED lines=8> */
.L_x_1:


//--------------------- .nv.shared.reserved.0     --------------------------
	.section	.nv.shared.reserved.0,"aw",@nobits
	.weak		__nv_reservedSMEM_offset_0_alias
	.size		__nv_reservedSMEM_offset_0_alias, 0, 64
	.other		__nv_reservedSMEM_offset_0_alias,@"STO_CUDA_RESERVED_SHARED STV_DEFAULT"
__nv_reservedSMEM_offset_0_alias:
	.zero		0
	.zero		64


//--------------------- .nv.constant0._Z6deblurPcS_ii --------------------------
	.section	.nv.constant0._Z6deblurPcS_ii,"a",@progbits
	.sectionflags	@""
	.align	4
.nv.constant0._Z6deblurPcS_ii:
	.zero		920


//--------------------- SYMBOLS --------------------------

	.type		.nv.reservedSmem.offset0,@object
	.size		.nv.reservedSmem.offset0,0x4
